	.headerflags	@"EF_CUDA_TEXMODE_UNIFIED EF_CUDA_64BIT_ADDRESS EF_CUDA_ACCELERATORS EF_CUDA_SM90 EF_CUDA_VIRTUAL_SM(EF_CUDA_SM90)"
	.elftype	@"ET_EXEC"


//--------------------- .nv.info                  --------------------------
	.section	.nv.info,"",@"SHT_CUDA_INFO"
	.align	4


	//----- nvinfo : EIATTR_REGCOUNT
	.align		4
        /*0000*/ 	.byte	0x04, 0x2f
        /*0002*/ 	.short	(.L_3 - .L_2)
	.align		4
.L_2:
        /*0004*/ 	.word	index@(triton_poi_fused__native_batch_norm_legit_no_training_leaky_relu_6)
        /*0008*/ 	.word	0x00000010


	//----- nvinfo : EIATTR_MIN_STACK_SIZE
	.align		4
.L_3:
        /*000c*/ 	.byte	0x04, 0x12
        /*000e*/ 	.short	(.L_5 - .L_4)
	.align		4
.L_4:
        /*0010*/ 	.word	index@(triton_poi_fused__native_batch_norm_legit_no_training_leaky_relu_6)
        /*0014*/ 	.word	0x00000000


	//----- nvinfo : EIATTR_FRAME_SIZE
	.align		4
.L_5:
        /*0018*/ 	.byte	0x04, 0x11
        /*001a*/ 	.short	(.L_7 - .L_6)
	.align		4
.L_6:
        /*001c*/ 	.word	index@(triton_poi_fused__native_batch_norm_legit_no_training_leaky_relu_6)
        /*0020*/ 	.word	0x00000000


	//----- nvinfo : EIATTR_MIN_STACK_SIZE
	.align		4
.L_7:
        /*0024*/ 	.byte	0x04, 0x12
        /*0026*/ 	.short	(.L_9 - .L_8)
	.align		4
.L_8:
        /*0028*/ 	.word	index@(triton_poi_fused__native_batch_norm_legit_no_training_leaky_relu_6)
        /*002c*/ 	.word	0x00000000
.L_9:


//--------------------- .nv.info.triton_poi_fused__native_batch_norm_legit_no_training_leaky_relu_6 --------------------------
	.section	.nv.info.triton_poi_fused__native_batch_norm_legit_no_training_leaky_relu_6,"",@"SHT_CUDA_INFO"
	.sectionflags	@""
	.align	4


	//----- nvinfo : EIATTR_CUDA_API_VERSION
	.align		4
        /*0000*/ 	.byte	0x04, 0x37
        /*0002*/ 	.short	(.L_11 - .L_10)
.L_10:
        /*0004*/ 	.word	0x0000007c


	//----- nvinfo : EIATTR_KPARAM_INFO
	.align		4
.L_11:
        /*0008*/ 	.byte	0x04, 0x17
        /*000a*/ 	.short	(.L_13 - .L_12)
.L_12:
        /*000c*/ 	.word	0x00000000
        /*0010*/ 	.short	0x0006
        /*0012*/ 	.short	0x0030
        /*0014*/ 	.byte	0x00, 0xf0, 0x11, 0x00


	//----- nvinfo : EIATTR_KPARAM_INFO
	.align		4
.L_13:
        /*0018*/ 	.byte	0x04, 0x17
        /*001a*/ 	.short	(.L_15 - .L_14)
.L_14:
        /*001c*/ 	.word	0x00000000
        /*0020*/ 	.short	0x0005
        /*0022*/ 	.short	0x0028
        /*0024*/ 	.byte	0x00, 0xf4, 0x21, 0x00


	//----- nvinfo : EIATTR_KPARAM_INFO
	.align		4
.L_15:
        /*0028*/ 	.byte	0x04, 0x17
        /*002a*/ 	.short	(.L_17 - .L_16)
.L_16:
        /*002c*/ 	.word	0x00000000
        /*0030*/ 	.short	0x0004
        /*0032*/ 	.short	0x0020
        /*0034*/ 	.byte	0x00, 0xf4, 0x21, 0x00


	//----- nvinfo : EIATTR_KPARAM_INFO
	.align		4
.L_17:
        /*0038*/ 	.byte	0x04, 0x17
        /*003a*/ 	.short	(.L_19 - .L_18)
.L_18:
        /*003c*/ 	.word	0x00000000
        /*0040*/ 	.short	0x0003
        /*0042*/ 	.short	0x0018
        /*0044*/ 	.byte	0x00, 0xf4, 0x21, 0x00


	//----- nvinfo : EIATTR_KPARAM_INFO
	.align		4
.L_19:
        /*0048*/ 	.byte	0x04, 0x17
        /*004a*/ 	.short	(.L_21 - .L_20)
.L_20:
        /*004c*/ 	.word	0x00000000
        /*0050*/ 	.short	0x0002
        /*0052*/ 	.short	0x0010
        /*0054*/ 	.byte	0x00, 0xf4, 0x21, 0x00


	//----- nvinfo : EIATTR_KPARAM_INFO
	.align		4
.L_21:
        /*0058*/ 	.byte	0x04, 0x17
        /*005a*/ 	.short	(.L_23 - .L_22)
.L_22:
        /*005c*/ 	.word	0x00000000
        /*0060*/ 	.short	0x0001
        /*0062*/ 	.short	0x0008
        /*0064*/ 	.byte	0x00, 0xf4, 0x21, 0x00


	//----- nvinfo : EIATTR_KPARAM_INFO
	.align		4
.L_23:
        /*0068*/ 	.byte	0x04, 0x17
        /*006a*/ 	.short	(.L_25 - .L_24)
.L_24:
        /*006c*/ 	.word	0x00000000
        /*0070*/ 	.short	0x0000
        /*0072*/ 	.short	0x0000
        /*0074*/ 	.byte	0x00, 0xf4, 0x21, 0x00


	//----- nvinfo : EIATTR_SPARSE_MMA_MASK
	.align		4
.L_25:
        /*0078*/ 	.byte	0x03, 0x50
        /*007a*/ 	.short	0x0000


	//----- nvinfo : EIATTR_MAXREG_COUNT
	.align		4
        /*007c*/ 	.byte	0x03, 0x1b
        /*007e*/ 	.short	0x00ff


	//----- nvinfo : EIATTR_EXIT_INSTR_OFFSETS
	.align		4
        /*0080*/ 	.byte	0x04, 0x1c
        /*0082*/ 	.short	(.L_27 - .L_26)


	//   ....[0]....
.L_26:
        /*0084*/ 	.word	0x000002f0


	//----- nvinfo : EIATTR_REQNTID
	.align		4
.L_27:
        /*0088*/ 	.byte	0x04, 0x10
        /*008a*/ 	.short	(.L_29 - .L_28)
.L_28:
        /*008c*/ 	.word	0x00000080
        /*0090*/ 	.word	0x00000001
        /*0094*/ 	.word	0x00000001


	//----- nvinfo : EIATTR_CBANK_PARAM_SIZE
	.align		4
.L_29:
        /*0098*/ 	.byte	0x03, 0x19
        /*009a*/ 	.short	0x0034


	//----- nvinfo : EIATTR_PARAM_CBANK
	.align		4
        /*009c*/ 	.byte	0x04, 0x0a
        /*009e*/ 	.short	(.L_31 - .L_30)
	.align		4
.L_30:
        /*00a0*/ 	.word	index@(.nv.constant0.triton_poi_fused__native_batch_norm_legit_no_training_leaky_relu_6)
        /*00a4*/ 	.short	0x0210
        /*00a6*/ 	.short	0x0034


	//----- nvinfo : EIATTR_SW_WAR
	.align		4
.L_31:
        /*00a8*/ 	.byte	0x04, 0x36
        /*00aa*/ 	.short	(.L_33 - .L_32)
.L_32:
        /*00ac*/ 	.word	0x00000008
.L_33:


//--------------------- .nv.callgraph             --------------------------
	.section	.nv.callgraph,"",@"SHT_CUDA_CALLGRAPH"
	.align	4
	.sectionentsize	8
	.align		4
        /*0000*/ 	.word	0x00000000
	.align		4
        /*0004*/ 	.word	0xffffffff
	.align		4
        /*0008*/ 	.word	0x00000000
	.align		4
        /*000c*/ 	.word	0xfffffffe
	.align		4
        /*0010*/ 	.word	0x00000000
	.align		4
        /*0014*/ 	.word	0xfffffffd
	.align		4
        /*0018*/ 	.word	0x00000000
	.align		4
        /*001c*/ 	.word	0xfffffffc


//--------------------- .nv.constant4             --------------------------
	.section	.nv.constant4,"a",@progbits
	.align	8
	.align		8
.nv.constant4:
        /*0000*/ 	.dword	_$_str
	.align		8
        /*0008*/ 	.dword	_$_str_$_2


//--------------------- .text.triton_poi_fused__native_batch_norm_legit_no_training_leaky_relu_6 --------------------------
	.section	.text.triton_poi_fused__native_batch_norm_legit_no_training_leaky_relu_6,"ax",@progbits
	.align	128
        .global         triton_poi_fused__native_batch_norm_legit_no_training_leaky_relu_6
        .type           triton_poi_fused__native_batch_norm_legit_no_training_leaky_relu_6,@function
        .size           triton_poi_fused__native_batch_norm_legit_no_training_leaky_relu_6,(.L_x_1 - triton_poi_fused__native_batch_norm_legit_no_training_leaky_relu_6)
        .other          triton_poi_fused__native_batch_norm_legit_no_training_leaky_relu_6,@"STO_CUDA_ENTRY STV_DEFAULT"
triton_poi_fused__native_batch_norm_legit_no_training_leaky_relu_6:
.text.triton_poi_fused__native_batch_norm_legit_no_training_leaky_relu_6:
[----:B------:R-:W-:Y:S01]  /*0000*/  LDC R1, c[0x0][0x28] ;  /* 0x00000a00ff017b82 */ /* 0x000fe20000000800 */
[----:B------:R-:W1:Y:S07]  /*0010*/  S2R R0, SR_TID.X ;  /* 0x0000000000007919 */ /* 0x000e6e0000002100 */
[----:B------:R-:W2:Y:S01]  /*0020*/  LDC.64 R6, c[0x0][0x228] ;  /* 0x00008a00ff067b82 */ /* 0x000ea20000000a00 */
[----:B------:R-:W-:Y:S01]  /*0030*/  ULDC.64 UR4, c[0x0][0x208] ;  /* 0x0000820000047ab9 */ /* 0x000fe20000000a00 */
[----:B------:R-:W3:Y:S06]  /*0040*/  S2R R3, SR_CTAID.X ;  /* 0x0000000000037919 */ /* 0x000eec0000002500 */
[----:B------:R-:W4:Y:S08]  /*0050*/  LDC.64 R4, c[0x0][0x220] ;  /* 0x00008800ff047b82 */ /* 0x000f300000000a00 */
[----:B------:R-:W5:Y:S08]  /*0060*/  LDC.64 R8, c[0x0][0x230] ;  /* 0x00008c00ff087b82 */ /* 0x000f700000000a00 */
[----:B------:R-:W5:Y:S01]  /*0070*/  LDC.64 R10, c[0x0][0x238] ;  /* 0x00008e00ff0a7b82 */ /* 0x000f620000000a00 */
[----:B-1----:R-:W-:-:S02]  /*0080*/  LOP3.LUT R0, R0, 0x7f, RZ, 0xc0, !PT ;  /* 0x0000007f00007812 */ /* 0x002fc400078ec0ff */
[----:B---3--:R-:W-:Y:S02]  /*0090*/  SHF.R.S32.HI R2, RZ, 0x18, R3 ;  /* 0x00000018ff027819 */ /* 0x008fe40000011403 */
[----:B------:R-:W-:Y:S02]  /*00a0*/  LEA R0, R3, R0, 0x7 ;  /* 0x0000000003007211 */ /* 0x000fe400078e38ff */
[----:B------:R-:W-:-:S04]  /*00b0*/  SGXT R3, R2, 0x1 ;  /* 0x000000010203781a */ /* 0x000fc80000000200 */
[----:B------:R-:W-:-:S04]  /*00c0*/  LEA.HI R3, R3, R0, RZ, 0x8 ;  /* 0x0000000003037211 */ /* 0x000fc800078f40ff */
[----:B------:R-:W-:-:S04]  /*00d0*/  SHF.R.S32.HI R3, RZ, 0x8, R3 ;  /* 0x00000008ff037819 */ /* 0x000fc80000011403 */
[----:B------:R-:W-:-:S04]  /*00e0*/  LEA.HI R2, R3, R3, RZ, 0x2 ;  /* 0x0000000303027211 */ /* 0x000fc800078f10ff */
[----:B------:R-:W-:-:S04]  /*00f0*/  LOP3.LUT R2, R2, 0xfffffffc, RZ, 0xc0, !PT ;  /* 0xfffffffc02027812 */ /* 0x000fc800078ec0ff */
[----:B------:R-:W-:Y:S02]  /*0100*/  IADD3 R13, R3, -R2, RZ ;  /* 0x80000002030d7210 */ /* 0x000fe40007ffe0ff */
[----:B------:R-:W1:Y:S03]  /*0110*/  LDC.64 R2, c[0x0][0x218] ;  /* 0x00008600ff027b82 */ /* 0x000e660000000a00 */
[----:B--2---:R-:W-:-:S06]  /*0120*/  IMAD.WIDE R6, R13, 0x4, R6 ;  /* 0x000000040d067825 */ /* 0x004fcc00078e0206 */
[----:B------:R-:W2:Y:S01]  /*0130*/  LDG.E.EL R6, desc[UR4][R6.64] ;  /* 0x0000000406067981 */ /* 0x000ea2000c2e1900 */
[----:B----4-:R-:W-:-:S04]  /*0140*/  IMAD.WIDE R4, R13, 0x4, R4 ;  /* 0x000000040d047825 */ /* 0x010fc800078e0204 */
[C---:B-----5:R-:W-:Y:S02]  /*0150*/  IMAD.WIDE R8, R13.reuse, 0x4, R8 ;  /* 0x000000040d087825 */ /* 0x060fe400078e0208 */
[----:B------:R3:W4:Y:S02]  /*0160*/  LDG.E.EL R5, desc[UR4][R4.64] ;  /* 0x0000000404057981 */ /* 0x000724000c2e1900 */
[----:B0-----:R-:W-:Y:S02]  /*0170*/  IMAD.WIDE R10, R13, 0x4, R10 ;  /* 0x000000040d0a7825 */ /* 0x001fe400078e020a */
[----:B------:R-:W5:Y:S02]  /*0180*/  LDG.E.EL R8, desc[UR4][R8.64] ;  /* 0x0000000408087981 */ /* 0x000f64000c2e1900 */
[----:B-1----:R-:W-:Y:S02]  /*0190*/  IMAD.WIDE R2, R0, 0x4, R2 ;  /* 0x0000000400027825 */ /* 0x002fe400078e0202 */
[----:B------:R-:W5:Y:S04]  /*01a0*/  LDG.E.EL R11, desc[UR4][R10.64] ;  /* 0x000000040a0b7981 */ /* 0x000f68000c2e1900 */
[----:B------:R-:W4:Y:S01]  /*01b0*/  LDG.E R2, desc[UR4][R2.64] ;  /* 0x0000000402027981 */ /* 0x000f22000c1e1900 */
[----:B---3--:R-:W-:Y:S01]  /*01c0*/  HFMA2.MMA R4, -RZ, RZ, 1.625, 0 ;  /* 0x3e800000ff047435 */ /* 0x008fe200000001ff */
[----:B--2---:R-:W-:-:S04]  /*01d0*/  FADD R6, R6, 9.9999997473787516356e-06 ;  /* 0x3727c5ac06067421 */ /* 0x004fc80000000000 */
[----:B------:R-:W0:Y:S02]  /*01e0*/  MUFU.SQRT R7, R6 ;  /* 0x0000000600077308 */ /* 0x000e240000002000 */
[C---:B0-----:R-:W-:Y:S02]  /*01f0*/  FSETP.GT.AND P0, PT, R7.reuse, 8.50705917302346158658e+37, PT ;  /* 0x7e8000000700780b */ /* 0x041fe40003f04000 */
[----:B------:R-:W-:-:S11]  /*0200*/  FSETP.GEU.AND P1, PT, R7, 1.175494350822287508e-38, PT ;  /* 0x008000000700780b */ /* 0x000fd60003f2e000 */
[----:B------:R-:W-:-:S04]  /*0210*/  @P0 FMUL R7, R7, 0.25 ;  /* 0x3e80000007070820 */ /* 0x000fc80000400000 */
[----:B------:R-:W-:-:S06]  /*0220*/  @!P1 FMUL R7, R7, 16777216 ;  /* 0x4b80000007079820 */ /* 0x000fcc0000400000 */
[----:B------:R-:W0:Y:S01]  /*0230*/  MUFU.RCP R7, R7 ;  /* 0x0000000700077308 */ /* 0x000e220000001000 */
[----:B------:R-:W-:Y:S01]  /*0240*/  FSEL R4, R4, 1, P0 ;  /* 0x3f80000004047808 */ /* 0x000fe20000000000 */
[----:B----4-:R-:W-:Y:S02]  /*0250*/  FADD R5, R2, -R5 ;  /* 0x8000000502057221 */ /* 0x010fe40000000000 */
[----:B------:R-:W1:Y:S02]  /*0260*/  LDC.64 R2, c[0x0][0x210] ;  /* 0x00008400ff027b82 */ /* 0x000e640000000a00 */
[----:B------:R-:W-:-:S04]  /*0270*/  @!P1 FMUL R4, R4, 16777216 ;  /* 0x4b80000004049820 */ /* 0x000fc80000400000 */
[----:B0-----:R-:W-:-:S04]  /*0280*/  FMUL R4, R7, R4 ;  /* 0x0000000407047220 */ /* 0x001fc80000400000 */
[----:B------:R-:W-:-:S04]  /*0290*/  FMUL R4, R5, R4 ;  /* 0x0000000405047220 */ /* 0x000fc80000400000 */
[----:B-----5:R-:W-:-:S05]  /*02a0*/  FFMA R11, R8, R4, R11 ;  /* 0x00000004080b7223 */ /* 0x020fca000000000b */
[----:B------:R-:W-:Y:S01]  /*02b0*/  FSETP.GT.AND P0, PT, R11, RZ, PT ;  /* 0x000000ff0b00720b */ /* 0x000fe20003f04000 */
[----:B-1----:R-:W-:-:S12]  /*02c0*/  IMAD.WIDE R2, R0, 0x4, R2 ;  /* 0x0000000400027825 */ /* 0x002fd800078e0202 */
[----:B------:R-:W-:-:S05]  /*02d0*/  @!P0 FMUL R11, R11, 0.10000000149011611938 ;  /* 0x3dcccccd0b0b8820 */ /* 0x000fca0000400000 */
[----:B------:R-:W-:Y:S01]  /*02e0*/  STG.E desc[UR4][R2.64], R11 ;  /* 0x0000000b02007986 */ /* 0x000fe2000c101904 */
[----:B------:R-:W-:Y:S05]  /*02f0*/  EXIT ;  /* 0x000000000000794d */ /* 0x000fea0003800000 */
.L_x_0:
[----:B------:R-:W-:-:S00]  /*0300*/  BRA `(.L_x_0) ;  /* 0xfffffffc00fc7947 */ /* 0x000fc0000383ffff */
[----:B------:R-:W-:-:S00]  /*0310*/  NOP ;  /* 0x0000000000007918 */ /* 0x000fc00000000000 */
        /* <DEDUP_REMOVED lines=14> */
.L_x_1:


//--------------------- .nv.global.init           --------------------------
	.section	.nv.global.init,"aw",@progbits
.nv.global.init:
	.type		_$_str,@object
	.size		_$_str,(_$_str_$_2 - _$_str)
_$_str:
        /*0000*/ 	.byte	0x5f, 0x5f, 0x43, 0x55, 0x44, 0x41, 0x5f, 0x46, 0x54, 0x5a, 0x00
	.type		_$_str_$_2,@object
	.size		_$_str_$_2,(.L_1 - _$_str_$_2)
_$_str_$_2:
        /*000b*/ 	.byte	0x5f, 0x5f, 0x43, 0x55, 0x44, 0x41, 0x5f, 0x50, 0x52, 0x45, 0x43, 0x5f, 0x53, 0x51, 0x52, 0x54
        /*001b*/ 	.byte	0x00
.L_1:


//--------------------- .nv.constant0.triton_poi_fused__native_batch_norm_legit_no_training_leaky_relu_6 --------------------------
	.section	.nv.constant0.triton_poi_fused__native_batch_norm_legit_no_training_leaky_relu_6,"a",@progbits
	.sectionflags	@""
	.align	4
.nv.constant0.triton_poi_fused__native_batch_norm_legit_no_training_leaky_relu_6:
	.zero		580
